//
// Generated by NVIDIA NVVM Compiler
//
// Compiler Build ID: CL-36424714
// Cuda compilation tools, release 13.0, V13.0.88
// Based on NVVM 20.0.0
//

.version 9.0
.target sm_100
.address_size 64

	// .globl	_Z5daxpydPKdPdi

.visible .entry _Z5daxpydPKdPdi(
	.param .f64 _Z5daxpydPKdPdi_param_0,
	.param .u64 .ptr .align 1 _Z5daxpydPKdPdi_param_1,
	.param .u64 .ptr .align 1 _Z5daxpydPKdPdi_param_2,
	.param .u32 _Z5daxpydPKdPdi_param_3
)
{
	.reg .pred 	%p<2>;
	.reg .b32 	%r<6>;
	.reg .b64 	%rd<8>;
	.reg .b64 	%fd<5>;

	ld.param.f64 	%fd1, [_Z5daxpydPKdPdi_param_0];
	ld.param.u64 	%rd1, [_Z5daxpydPKdPdi_param_1];
	ld.param.u64 	%rd2, [_Z5daxpydPKdPdi_param_2];
	ld.param.u32 	%r2, [_Z5daxpydPKdPdi_param_3];
	mov.u32 	%r3, %ctaid.x;
	mov.u32 	%r4, %ntid.x;
	mov.u32 	%r5, %tid.x;
	mad.lo.s32 	%r1, %r3, %r4, %r5;
	setp.ge.s32 	%p1, %r1, %r2;
	@%p1 bra 	$L__BB0_2;
	cvta.to.global.u64 	%rd3, %rd1;
	cvta.to.global.u64 	%rd4, %rd2;
	mul.wide.s32 	%rd5, %r1, 8;
	add.s64 	%rd6, %rd3, %rd5;
	ld.global.f64 	%fd2, [%rd6];
	add.s64 	%rd7, %rd4, %rd5;
	ld.global.f64 	%fd3, [%rd7];
	fma.rn.f64 	%fd4, %fd1, %fd2, %fd3;
	st.global.f64 	[%rd7], %fd4;
$L__BB0_2:
	ret;

}


// ===== COMPILED SASS (sm_100) =====

	.target	sm_100

	.elftype	@"ET_EXEC"


//--------------------- .note.nv.tkinfo           --------------------------
	.section	.note.nv.tkinfo,"",@"SHT_NOTE"
	.sectionflags	@"SHF_NOTE_NV_TKINFO"
	.tkinfo
        /*0018*/ 	.word	0x00000002
        /*0030*/ 	.string	""
        /*0030*/ 	.string	"ptxas"
        /*0030*/ 	.string	"Cuda compilation tools, release 13.0, V13.0.88"
        /*0030*/ 	.string	"Build cuda_13.0.r13.0/compiler.36424714_0"
        /*0030*/ 	.string	"-arch sm_100 -m 64 "



//--------------------- .note.nv.cuinfo           --------------------------
	.section	.note.nv.cuinfo,"",@"SHT_NOTE"
	.sectionflags	@"SHF_NOTE_NV_CUINFO"
        /*0018*/ 	.short	0x0002
        /*001a*/ 	.short	0x0064
        /*001c*/ 	.short	0x0082
	.zero		2


//--------------------- .nv.info                  --------------------------
	.section	.nv.info,"",@"SHT_CUDA_INFO"
	.align	4


	//----- nvinfo : EIATTR_REGCOUNT
	.align		4
        /*0000*/ 	.byte	0x04, 0x2f
        /*0002*/ 	.short	(.L_1 - .L_0)
	.align		4
.L_0:
        /*0004*/ 	.word	index@(_Z5daxpydPKdPdi)
        /*0008*/ 	.word	0x0000000c


	//----- nvinfo : EIATTR_FRAME_SIZE
	.align		4
.L_1:
        /*000c*/ 	.byte	0x04, 0x11
        /*000e*/ 	.short	(.L_3 - .L_2)
	.align		4
.L_2:
        /*0010*/ 	.word	index@(_Z5daxpydPKdPdi)
        /*0014*/ 	.word	0x00000000


	//----- nvinfo : EIATTR_MIN_STACK_SIZE
	.align		4
.L_3:
        /*0018*/ 	.byte	0x04, 0x12
        /*001a*/ 	.short	(.L_5 - .L_4)
	.align		4
.L_4:
        /*001c*/ 	.word	index@(_Z5daxpydPKdPdi)
        /*0020*/ 	.word	0x00000000
.L_5:


//--------------------- .nv.compat                --------------------------
	.section	.nv.compat,"",@"SHT_CUDA_COMPAT_INFO"
	.align	4
        /*0000*/ 	.byte	0x02, 0x09, 0x00, 0x00, 0x02, 0x02, 0x01, 0x00, 0x02, 0x05, 0x05, 0x00, 0x03, 0x07, 0x01, 0x01
        /*0010*/ 	.byte	0x02, 0x03, 0x00, 0x00, 0x02, 0x06, 0x01, 0x00, 0x04, 0x0b, 0x08, 0x00, 0x01, 0x00, 0x00, 0x00
        /*0020*/ 	.byte	0x00, 0x00, 0x00, 0x00


//--------------------- .nv.info._Z5daxpydPKdPdi  --------------------------
	.section	.nv.info._Z5daxpydPKdPdi,"",@"SHT_CUDA_INFO"
	.sectionflags	@""
	.align	4


	//----- nvinfo : EIATTR_CUDA_API_VERSION
	.align		4
        /*0000*/ 	.byte	0x04, 0x37
        /*0002*/ 	.short	(.L_7 - .L_6)
.L_6:
        /*0004*/ 	.word	0x00000082


	//----- nvinfo : EIATTR_KPARAM_INFO
	.align		4
.L_7:
        /*0008*/ 	.byte	0x04, 0x17
        /*000a*/ 	.short	(.L_9 - .L_8)
.L_8:
        /*000c*/ 	.word	0x00000000
        /*0010*/ 	.short	0x0003
        /*0012*/ 	.short	0x0018
        /*0014*/ 	.byte	0x00, 0xf0, 0x11, 0x00


	//----- nvinfo : EIATTR_KPARAM_INFO
	.align		4
.L_9:
        /*0018*/ 	.byte	0x04, 0x17
        /*001a*/ 	.short	(.L_11 - .L_10)
.L_10:
        /*001c*/ 	.word	0x00000000
        /*0020*/ 	.short	0x0002
        /*0022*/ 	.short	0x0010
        /*0024*/ 	.byte	0x00, 0xf5, 0x21, 0x00


	//----- nvinfo : EIATTR_KPARAM_INFO
	.align		4
.L_11:
        /*0028*/ 	.byte	0x04, 0x17
        /*002a*/ 	.short	(.L_13 - .L_12)
.L_12:
        /*002c*/ 	.word	0x00000000
        /*0030*/ 	.short	0x0001
        /*0032*/ 	.short	0x0008
        /*0034*/ 	.byte	0x00, 0xf5, 0x21, 0x00


	//----- nvinfo : EIATTR_KPARAM_INFO
	.align		4
.L_13:
        /*0038*/ 	.byte	0x04, 0x17
        /*003a*/ 	.short	(.L_15 - .L_14)
.L_14:
        /*003c*/ 	.word	0x00000000
        /*0040*/ 	.short	0x0000
        /*0042*/ 	.short	0x0000
        /*0044*/ 	.byte	0x00, 0xf0, 0x21, 0x00


	//----- nvinfo : EIATTR_SPARSE_MMA_MASK
	.align		4
.L_15:
        /*0048*/ 	.byte	0x03, 0x50
        /*004a*/ 	.short	0x0000


	//----- nvinfo : EIATTR_MAXREG_COUNT
	.align		4
        /*004c*/ 	.byte	0x03, 0x1b
        /*004e*/ 	.short	0x00ff


	//----- nvinfo : EIATTR_MERCURY_ISA_VERSION
	.align		4
        /*0050*/ 	.byte	0x03, 0x5f
        /*0052*/ 	.short	0x0101


	//----- nvinfo : EIATTR_VRC_CTA_INIT_COUNT
	.align		4
        /*0054*/ 	.byte	0x02, 0x4a
	.zero		1
	.zero		1


	//----- nvinfo : EIATTR_EXIT_INSTR_OFFSETS
	.align		4
        /*0058*/ 	.byte	0x04, 0x1c
        /*005a*/ 	.short	(.L_17 - .L_16)


	//   ....[0]....
.L_16:
        /*005c*/ 	.word	0x00000070


	//   ....[1]....
        /*0060*/ 	.word	0x00000120


	//----- nvinfo : EIATTR_CBANK_PARAM_SIZE
	.align		4
.L_17:
        /*0064*/ 	.byte	0x03, 0x19
        /*0066*/ 	.short	0x001c


	//----- nvinfo : EIATTR_PARAM_CBANK
	.align		4
        /*0068*/ 	.byte	0x04, 0x0a
        /*006a*/ 	.short	(.L_19 - .L_18)
	.align		4
.L_18:
        /*006c*/ 	.word	index@(.nv.constant0._Z5daxpydPKdPdi)
        /*0070*/ 	.short	0x0380
        /*0072*/ 	.short	0x001c


	//----- nvinfo : EIATTR_SW_WAR
	.align		4
.L_19:
        /*0074*/ 	.byte	0x04, 0x36
        /*0076*/ 	.short	(.L_21 - .L_20)
.L_20:
        /*0078*/ 	.word	0x00000008
.L_21:


//--------------------- .nv.callgraph             --------------------------
	.section	.nv.callgraph,"",@"SHT_CUDA_CALLGRAPH"
	.align	4
	.sectionentsize	8
	.align		4
        /*0000*/ 	.word	0x00000000
	.align		4
        /*0004*/ 	.word	0xffffffff
	.align		4
        /*0008*/ 	.word	0x00000000
	.align		4
        /*000c*/ 	.word	0xfffffffe
	.align		4
        /*0010*/ 	.word	0x00000000
	.align		4
        /*0014*/ 	.word	0xfffffffd
	.align		4
        /*0018*/ 	.word	0x00000000
	.align		4
        /*001c*/ 	.word	0xfffffffc


//--------------------- .text._Z5daxpydPKdPdi     --------------------------
	.section	.text._Z5daxpydPKdPdi,"ax",@progbits
	.align	128
        .global         _Z5daxpydPKdPdi
        .type           _Z5daxpydPKdPdi,@function
        .size           _Z5daxpydPKdPdi,(.L_x_1 - _Z5daxpydPKdPdi)
        .other          _Z5daxpydPKdPdi,@"STO_CUDA_ENTRY STV_DEFAULT"
_Z5daxpydPKdPdi:
.text._Z5daxpydPKdPdi:
[----:B------:R-:W-:Y:S01]  /*0000*/  LDC R1, c[0x0][0x37c] ;  /* 0x0000df00ff017b82 */ /* 0x000fe20000000800 */
[----:B------:R-:W0:Y:S07]  /*0010*/  S2R R0, SR_TID.X ;  /* 0x0000000000007919 */ /* 0x000e2e0000002100 */
[----:B------:R-:W0:Y:S01]  /*0020*/  S2UR UR4, SR_CTAID.X ;  /* 0x00000000000479c3 */ /* 0x000e220000002500 */
[----:B------:R-:W1:Y:S07]  /*0030*/  LDCU UR5, c[0x0][0x398] ;  /* 0x00007300ff0577ac */ /* 0x000e6e0008000800 */
[----:B------:R-:W0:Y:S02]  /*0040*/  LDC R7, c[0x0][0x360] ;  /* 0x0000d800ff077b82 */ /* 0x000e240000000800 */
[----:B0-----:R-:W-:-:S05]  /*0050*/  IMAD R7, R7, UR4, R0 ;  /* 0x0000000407077c24 */ /* 0x001fca000f8e0200 */
[----:B-1----:R-:W-:-:S13]  /*0060*/  ISETP.GE.AND P0, PT, R7, UR5, PT ;  /* 0x0000000507007c0c */ /* 0x002fda000bf06270 */
[----:B------:R-:W-:Y:S05]  /*0070*/  @P0 EXIT ;  /* 0x000000000000094d */ /* 0x000fea0003800000 */
[----:B------:R-:W0:Y:S01]  /*0080*/  LDC.64 R2, c[0x0][0x388] ;  /* 0x0000e200ff027b82 */ /* 0x000e220000000a00 */
[----:B------:R-:W1:Y:S07]  /*0090*/  LDCU.64 UR4, c[0x0][0x358] ;  /* 0x00006b00ff0477ac */ /* 0x000e6e0008000a00 */
[----:B------:R-:W2:Y:S08]  /*00a0*/  LDC.64 R4, c[0x0][0x390] ;  /* 0x0000e400ff047b82 */ /* 0x000eb00000000a00 */
[----:B------:R-:W3:Y:S01]  /*00b0*/  LDC.64 R8, c[0x0][0x380] ;  /* 0x0000e000ff087b82 */ /* 0x000ee20000000a00 */
[----:B0-----:R-:W-:-:S06]  /*00c0*/  IMAD.WIDE R2, R7, 0x8, R2 ;  /* 0x0000000807027825 */ /* 0x001fcc00078e0202 */
[----:B-1----:R-:W3:Y:S01]  /*00d0*/  LDG.E.64 R2, desc[UR4][R2.64] ;  /* 0x0000000402027981 */ /* 0x002ee2000c1e1b00 */
[----:B--2---:R-:W-:-:S05]  /*00e0*/  IMAD.WIDE R4, R7, 0x8, R4 ;  /* 0x0000000807047825 */ /* 0x004fca00078e0204 */
[----:B------:R-:W3:Y:S02]  /*00f0*/  LDG.E.64 R6, desc[UR4][R4.64] ;  /* 0x0000000404067981 */ /* 0x000ee4000c1e1b00 */
[----:B---3--:R-:W-:-:S07]  /*0100*/  DFMA R6, R2, R8, R6 ;  /* 0x000000080206722b */ /* 0x008fce0000000006 */
[----:B------:R-:W-:Y:S01]  /*0110*/  STG.E.64 desc[UR4][R4.64], R6 ;  /* 0x0000000604007986 */ /* 0x000fe2000c101b04 */
[----:B------:R-:W-:Y:S05]  /*0120*/  EXIT ;  /* 0x000000000000794d */ /* 0x000fea0003800000 */
.L_x_0:
[----:B------:R-:W-:-:S00]  /*0130*/  BRA `(.L_x_0) ;  /* 0xfffffffc00fc7947 */ /* 0x000fc0000383ffff */
[----:B------:R-:W-:-:S00]  /*0140*/  NOP ;  /* 0x0000000000007918 */ /* 0x000fc00000000000 */
        /* <DEDUP_REMOVED lines=11> */
.L_x_1:


//--------------------- .nv.shared.reserved.0     --------------------------
	.section	.nv.shared.reserved.0,"aw",@nobits
	.weak		__nv_reservedSMEM_offset_0_alias
	.size		__nv_reservedSMEM_offset_0_alias, 0, 64
	.other		__nv_reservedSMEM_offset_0_alias,@"STO_CUDA_RESERVED_SHARED STV_DEFAULT"
__nv_reservedSMEM_offset_0_alias:
	.zero		0
	.zero		64


//--------------------- .nv.constant0._Z5daxpydPKdPdi --------------------------
	.section	.nv.constant0._Z5daxpydPKdPdi,"a",@progbits
	.sectionflags	@""
	.align	4
.nv.constant0._Z5daxpydPKdPdi:
	.zero		924


//--------------------- SYMBOLS --------------------------

	.type		.nv.reservedSmem.offset0,@object
	.size		.nv.reservedSmem.offset0,0x4
